//
// Generated by NVIDIA NVVM Compiler
//
// Compiler Build ID: CL-36424714
// Cuda compilation tools, release 13.0, V13.0.88
// Based on NVVM 20.0.0
//

.version 9.0
.target sm_100
.address_size 64

	// .globl	_Z9dot_arrayPiS_S_

.visible .entry _Z9dot_arrayPiS_S_(
	.param .u64 .ptr .align 1 _Z9dot_arrayPiS_S__param_0,
	.param .u64 .ptr .align 1 _Z9dot_arrayPiS_S__param_1,
	.param .u64 .ptr .align 1 _Z9dot_arrayPiS_S__param_2
)
{
	.reg .pred 	%p<8>;
	.reg .b32 	%r<41>;
	.reg .b64 	%rd<46>;

	ld.param.u64 	%rd24, [_Z9dot_arrayPiS_S__param_0];
	ld.param.u64 	%rd25, [_Z9dot_arrayPiS_S__param_1];
	ld.param.u64 	%rd26, [_Z9dot_arrayPiS_S__param_2];
	cvta.to.global.u64 	%rd1, %rd25;
	cvta.to.global.u64 	%rd2, %rd24;
	cvta.to.global.u64 	%rd3, %rd26;
	mov.u32 	%r1, %ntid.x;
	mov.u32 	%r15, %ctaid.x;
	mul.lo.s32 	%r16, %r1, %r15;
	cvt.u64.u32 	%rd4, %r16;
	and.b32  	%r2, %r1, 3;
	setp.lt.u32 	%p1, %r1, 4;
	mov.b32 	%r37, 0;
	@%p1 bra 	$L__BB0_3;
	and.b32  	%r37, %r1, 2044;
	and.b32  	%r17, %r1, -4;
	neg.s32 	%r39, %r17;
	shl.b64 	%rd27, %rd4, 2;
	add.s64 	%rd28, %rd27, 8;
	add.s64 	%rd45, %rd2, %rd28;
	add.s64 	%rd44, %rd1, %rd28;
	add.s64 	%rd43, %rd3, %rd28;
$L__BB0_2:
	ld.global.u32 	%r18, [%rd45+-8];
	ld.global.u32 	%r19, [%rd44+-8];
	mul.lo.s32 	%r20, %r19, %r18;
	st.global.u32 	[%rd43+-8], %r20;
	ld.global.u32 	%r21, [%rd45+-4];
	ld.global.u32 	%r22, [%rd44+-4];
	mul.lo.s32 	%r23, %r22, %r21;
	st.global.u32 	[%rd43+-4], %r23;
	ld.global.u32 	%r24, [%rd45];
	ld.global.u32 	%r25, [%rd44];
	mul.lo.s32 	%r26, %r25, %r24;
	st.global.u32 	[%rd43], %r26;
	ld.global.u32 	%r27, [%rd45+4];
	ld.global.u32 	%r28, [%rd44+4];
	mul.lo.s32 	%r29, %r28, %r27;
	st.global.u32 	[%rd43+4], %r29;
	add.s32 	%r39, %r39, 4;
	add.s64 	%rd45, %rd45, 16;
	add.s64 	%rd44, %rd44, 16;
	add.s64 	%rd43, %rd43, 16;
	setp.eq.s32 	%p2, %r39, 0;
	@%p2 bra 	$L__BB0_3;
	bra.uni 	$L__BB0_2;
$L__BB0_3:
	setp.eq.s32 	%p3, %r2, 0;
	@%p3 bra 	$L__BB0_6;
	cvt.u64.u32 	%rd29, %r37;
	mul.wide.u32 	%rd30, %r37, 4;
	shl.b64 	%rd31, %rd4, 2;
	add.s64 	%rd32, %rd30, %rd31;
	add.s64 	%rd42, %rd3, %rd32;
	add.s64 	%rd33, %rd29, %rd4;
	shl.b64 	%rd34, %rd33, 2;
	add.s64 	%rd41, %rd1, %rd34;
	add.s64 	%rd40, %rd2, %rd34;
	neg.s32 	%r38, %r2;
$L__BB0_5:
	.pragma "nounroll";
	ld.global.u32 	%r30, [%rd40];
	ld.global.u32 	%r31, [%rd41];
	mul.lo.s32 	%r32, %r31, %r30;
	st.global.u32 	[%rd42], %r32;
	add.s64 	%rd42, %rd42, 4;
	add.s64 	%rd41, %rd41, 4;
	add.s64 	%rd40, %rd40, 4;
	add.s32 	%r38, %r38, 1;
	setp.ne.s32 	%p4, %r38, 0;
	@%p4 bra 	$L__BB0_5;
$L__BB0_6:
	setp.lt.u32 	%p5, %r1, 2;
	@%p5 bra 	$L__BB0_11;
	mov.u32 	%r9, %tid.x;
	shl.b64 	%rd35, %rd4, 2;
	add.s64 	%rd36, %rd3, %rd35;
	mul.wide.u32 	%rd37, %r9, 4;
	add.s64 	%rd17, %rd36, %rd37;
	mov.b32 	%r40, 1;
$L__BB0_8:
	add.s32 	%r34, %r40, -1;
	and.b32  	%r35, %r34, %r9;
	setp.ne.s32 	%p6, %r35, 0;
	@%p6 bra 	$L__BB0_10;
	mul.wide.s32 	%rd38, %r40, 4;
	add.s64 	%rd39, %rd17, %rd38;
	ld.global.u32 	%r36, [%rd39];
	st.global.u32 	[%rd17], %r36;
$L__BB0_10:
	shl.b32 	%r40, %r40, 1;
	setp.lt.u32 	%p7, %r40, %r1;
	@%p7 bra 	$L__BB0_8;
$L__BB0_11:
	ret;

}


// ===== COMPILED SASS (sm_100) =====

	.target	sm_100

	.elftype	@"ET_EXEC"


//--------------------- .note.nv.tkinfo           --------------------------
	.section	.note.nv.tkinfo,"",@"SHT_NOTE"
	.sectionflags	@"SHF_NOTE_NV_TKINFO"
	.tkinfo
        /*0018*/ 	.word	0x00000002
        /*0030*/ 	.string	""
        /*0030*/ 	.string	"ptxas"
        /*0030*/ 	.string	"Cuda compilation tools, release 13.0, V13.0.88"
        /*0030*/ 	.string	"Build cuda_13.0.r13.0/compiler.36424714_0"
        /*0030*/ 	.string	"-arch sm_100 -m 64 "



//--------------------- .note.nv.cuinfo           --------------------------
	.section	.note.nv.cuinfo,"",@"SHT_NOTE"
	.sectionflags	@"SHF_NOTE_NV_CUINFO"
        /*0018*/ 	.short	0x0002
        /*001a*/ 	.short	0x0064
        /*001c*/ 	.short	0x0082
	.zero		2


//--------------------- .nv.info                  --------------------------
	.section	.nv.info,"",@"SHT_CUDA_INFO"
	.align	4


	//----- nvinfo : EIATTR_REGCOUNT
	.align		4
        /*0000*/ 	.byte	0x04, 0x2f
        /*0002*/ 	.short	(.L_1 - .L_0)
	.align		4
.L_0:
        /*0004*/ 	.word	index@(_Z9dot_arrayPiS_S_)
        /*0008*/ 	.word	0x00000016


	//----- nvinfo : EIATTR_FRAME_SIZE
	.align		4
.L_1:
        /*000c*/ 	.byte	0x04, 0x11
        /*000e*/ 	.short	(.L_3 - .L_2)
	.align		4
.L_2:
        /*0010*/ 	.word	index@(_Z9dot_arrayPiS_S_)
        /*0014*/ 	.word	0x00000000


	//----- nvinfo : EIATTR_MIN_STACK_SIZE
	.align		4
.L_3:
        /*0018*/ 	.byte	0x04, 0x12
        /*001a*/ 	.short	(.L_5 - .L_4)
	.align		4
.L_4:
        /*001c*/ 	.word	index@(_Z9dot_arrayPiS_S_)
        /*0020*/ 	.word	0x00000000
.L_5:


//--------------------- .nv.compat                --------------------------
	.section	.nv.compat,"",@"SHT_CUDA_COMPAT_INFO"
	.align	4
        /*0000*/ 	.byte	0x02, 0x09, 0x00, 0x00, 0x02, 0x02, 0x01, 0x00, 0x02, 0x05, 0x05, 0x00, 0x03, 0x07, 0x01, 0x01
        /*0010*/ 	.byte	0x02, 0x03, 0x00, 0x00, 0x02, 0x06, 0x01, 0x00, 0x04, 0x0b, 0x08, 0x00, 0x09, 0x00, 0x00, 0x00
        /*0020*/ 	.byte	0x00, 0x00, 0x00, 0x00


//--------------------- .nv.info._Z9dot_arrayPiS_S_ --------------------------
	.section	.nv.info._Z9dot_arrayPiS_S_,"",@"SHT_CUDA_INFO"
	.sectionflags	@""
	.align	4


	//----- nvinfo : EIATTR_CUDA_API_VERSION
	.align		4
        /*0000*/ 	.byte	0x04, 0x37
        /*0002*/ 	.short	(.L_7 - .L_6)
.L_6:
        /*0004*/ 	.word	0x00000082


	//----- nvinfo : EIATTR_KPARAM_INFO
	.align		4
.L_7:
        /*0008*/ 	.byte	0x04, 0x17
        /*000a*/ 	.short	(.L_9 - .L_8)
.L_8:
        /*000c*/ 	.word	0x00000000
        /*0010*/ 	.short	0x0002
        /*0012*/ 	.short	0x0010
        /*0014*/ 	.byte	0x00, 0xf5, 0x21, 0x00


	//----- nvinfo : EIATTR_KPARAM_INFO
	.align		4
.L_9:
        /*0018*/ 	.byte	0x04, 0x17
        /*001a*/ 	.short	(.L_11 - .L_10)
.L_10:
        /*001c*/ 	.word	0x00000000
        /*0020*/ 	.short	0x0001
        /*0022*/ 	.short	0x0008
        /*0024*/ 	.byte	0x00, 0xf5, 0x21, 0x00


	//----- nvinfo : EIATTR_KPARAM_INFO
	.align		4
.L_11:
        /*0028*/ 	.byte	0x04, 0x17
        /*002a*/ 	.short	(.L_13 - .L_12)
.L_12:
        /*002c*/ 	.word	0x00000000
        /*0030*/ 	.short	0x0000
        /*0032*/ 	.short	0x0000
        /*0034*/ 	.byte	0x00, 0xf5, 0x21, 0x00


	//----- nvinfo : EIATTR_SPARSE_MMA_MASK
	.align		4
.L_13:
        /*0038*/ 	.byte	0x03, 0x50
        /*003a*/ 	.short	0x0000


	//----- nvinfo : EIATTR_MAXREG_COUNT
	.align		4
        /*003c*/ 	.byte	0x03, 0x1b
        /*003e*/ 	.short	0x00ff


	//----- nvinfo : EIATTR_MERCURY_ISA_VERSION
	.align		4
        /*0040*/ 	.byte	0x03, 0x5f
        /*0042*/ 	.short	0x0101


	//----- nvinfo : EIATTR_VRC_CTA_INIT_COUNT
	.align		4
        /*0044*/ 	.byte	0x02, 0x4a
	.zero		1
	.zero		1


	//----- nvinfo : EIATTR_EXIT_INSTR_OFFSETS
	.align		4
        /*0048*/ 	.byte	0x04, 0x1c
        /*004a*/ 	.short	(.L_15 - .L_14)


	//   ....[0]....
.L_14:
        /*004c*/ 	.word	0x00000590


	//   ....[1]....
        /*0050*/ 	.word	0x000006b0


	//----- nvinfo : EIATTR_CRS_STACK_SIZE
	.align		4
.L_15:
        /*0054*/ 	.byte	0x04, 0x1e
        /*0056*/ 	.short	(.L_17 - .L_16)
.L_16:
        /*0058*/ 	.word	0x00000000


	//----- nvinfo : EIATTR_CBANK_PARAM_SIZE
	.align		4
.L_17:
        /*005c*/ 	.byte	0x03, 0x19
        /*005e*/ 	.short	0x0018


	//----- nvinfo : EIATTR_PARAM_CBANK
	.align		4
        /*0060*/ 	.byte	0x04, 0x0a
        /*0062*/ 	.short	(.L_19 - .L_18)
	.align		4
.L_18:
        /*0064*/ 	.word	index@(.nv.constant0._Z9dot_arrayPiS_S_)
        /*0068*/ 	.short	0x0380
        /*006a*/ 	.short	0x0018


	//----- nvinfo : EIATTR_SW_WAR
	.align		4
.L_19:
        /*006c*/ 	.byte	0x04, 0x36
        /*006e*/ 	.short	(.L_21 - .L_20)
.L_20:
        /*0070*/ 	.word	0x00000008
.L_21:


//--------------------- .nv.callgraph             --------------------------
	.section	.nv.callgraph,"",@"SHT_CUDA_CALLGRAPH"
	.align	4
	.sectionentsize	8
	.align		4
        /*0000*/ 	.word	0x00000000
	.align		4
        /*0004*/ 	.word	0xffffffff
	.align		4
        /*0008*/ 	.word	0x00000000
	.align		4
        /*000c*/ 	.word	0xfffffffe
	.align		4
        /*0010*/ 	.word	0x00000000
	.align		4
        /*0014*/ 	.word	0xfffffffd
	.align		4
        /*0018*/ 	.word	0x00000000
	.align		4
        /*001c*/ 	.word	0xfffffffc


//--------------------- .text._Z9dot_arrayPiS_S_  --------------------------
	.section	.text._Z9dot_arrayPiS_S_,"ax",@progbits
	.align	128
        .global         _Z9dot_arrayPiS_S_
        .type           _Z9dot_arrayPiS_S_,@function
        .size           _Z9dot_arrayPiS_S_,(.L_x_8 - _Z9dot_arrayPiS_S_)
        .other          _Z9dot_arrayPiS_S_,@"STO_CUDA_ENTRY STV_DEFAULT"
_Z9dot_arrayPiS_S_:
.text._Z9dot_arrayPiS_S_:
[----:B------:R-:W-:Y:S08]  /*0000*/  LDC R1, c[0x0][0x37c] ;  /* 0x0000df00ff017b82 */ /* 0x000ff00000000800 */
[----:B------:R-:W0:Y:S01]  /*0010*/  LDC R0, c[0x0][0x360] ;  /* 0x0000d800ff007b82 */ /* 0x000e220000000800 */
[----:B------:R-:W1:Y:S01]  /*0020*/  LDCU.64 UR4, c[0x0][0x358] ;  /* 0x00006b00ff0477ac */ /* 0x000e620008000a00 */
[----:B------:R-:W-:-:S06]  /*0030*/  IMAD.MOV.U32 R11, RZ, RZ, RZ ;  /* 0x000000ffff0b7224 */ /* 0x000fcc00078e00ff */
[----:B------:R-:W2:Y:S01]  /*0040*/  S2UR UR6, SR_CTAID.X ;  /* 0x00000000000679c3 */ /* 0x000ea20000002500 */
[C---:B0-----:R-:W-:Y:S02]  /*0050*/  ISETP.GE.U32.AND P2, PT, R0.reuse, 0x4, PT ;  /* 0x000000040000780c */ /* 0x041fe40003f46070 */
[C---:B------:R-:W-:Y:S02]  /*0060*/  LOP3.LUT R3, R0.reuse, 0x3, RZ, 0xc0, !PT ;  /* 0x0000000300037812 */ /* 0x040fe400078ec0ff */
[C---:B------:R-:W-:Y:S02]  /*0070*/  ISETP.GE.U32.AND P0, PT, R0.reuse, 0x2, PT ;  /* 0x000000020000780c */ /* 0x040fe40003f06070 */
[----:B------:R-:W-:Y:S01]  /*0080*/  ISETP.NE.AND P1, PT, R3, RZ, PT ;  /* 0x000000ff0300720c */ /* 0x000fe20003f25270 */
[----:B--2---:R-:W-:-:S06]  /*0090*/  IMAD R2, R0, UR6, RZ ;  /* 0x0000000600027c24 */ /* 0x004fcc000f8e02ff */
[----:B-1----:R-:W-:Y:S06]  /*00a0*/  @!P2 BRA `(.L_x_0) ;  /* 0x0000000000aca947 */ /* 0x002fec0003800000 */
[----:B------:R-:W0:Y:S01]  /*00b0*/  LDCU.128 UR8, c[0x0][0x380] ;  /* 0x00007000ff0877ac */ /* 0x000e220008000c00 */
[----:B------:R-:W-:Y:S02]  /*00c0*/  LEA R12, P2, R2, 0x8, 0x2 ;  /* 0x00000008020c7811 */ /* 0x000fe400078410ff */
[----:B------:R-:W-:Y:S01]  /*00d0*/  LOP3.LUT R4, R0, 0xfffffffc, RZ, 0xc0, !PT ;  /* 0xfffffffc00047812 */ /* 0x000fe200078ec0ff */
[----:B------:R-:W1:Y:S01]  /*00e0*/  LDCU.64 UR6, c[0x0][0x390] ;  /* 0x00007200ff0677ac */ /* 0x000e620008000a00 */
[----:B------:R-:W-:Y:S02]  /*00f0*/  LEA.HI.X R15, R2, RZ, RZ, 0x2, P2 ;  /* 0x000000ff020f7211 */ /* 0x000fe400010f14ff */
[----:B------:R-:W-:Y:S01]  /*0100*/  LOP3.LUT R11, R0, 0x7fc, RZ, 0xc0, !PT ;  /* 0x000007fc000b7812 */ /* 0x000fe200078ec0ff */
[----:B------:R-:W-:Y:S01]  /*0110*/  IMAD.MOV R10, RZ, RZ, -R4 ;  /* 0x000000ffff0a7224 */ /* 0x000fe200078e0a04 */
[C---:B0-----:R-:W-:Y:S02]  /*0120*/  IADD3 R16, P3, PT, R12.reuse, UR8, RZ ;  /* 0x000000080c107c10 */ /* 0x041fe4000ff7e0ff */
[----:B------:R-:W-:-:S02]  /*0130*/  IADD3 R13, P2, PT, R12, UR10, RZ ;  /* 0x0000000a0c0d7c10 */ /* 0x000fc4000ff5e0ff */
[----:B-1----:R-:W-:Y:S02]  /*0140*/  IADD3 R12, P4, PT, R12, UR6, RZ ;  /* 0x000000060c0c7c10 */ /* 0x002fe4000ff9e0ff */
[C---:B------:R-:W-:Y:S02]  /*0150*/  IADD3.X R7, PT, PT, R15.reuse, UR9, RZ, P3, !PT ;  /* 0x000000090f077c10 */ /* 0x040fe40009ffe4ff */
[C---:B------:R-:W-:Y:S02]  /*0160*/  IADD3.X R14, PT, PT, R15.reuse, UR11, RZ, P2, !PT ;  /* 0x0000000b0f0e7c10 */ /* 0x040fe400097fe4ff */
[----:B------:R-:W-:-:S07]  /*0170*/  IADD3.X R15, PT, PT, R15, UR7, RZ, P4, !PT ;  /* 0x000000070f0f7c10 */ /* 0x000fce000a7fe4ff */
.L_x_1:
[----:B------:R-:W-:Y:S02]  /*0180*/  IMAD.MOV.U32 R6, RZ, RZ, R16 ;  /* 0x000000ffff067224 */ /* 0x000fe400078e0010 */
[----:B------:R-:W-:Y:S02]  /*0190*/  IMAD.MOV.U32 R4, RZ, RZ, R13 ;  /* 0x000000ffff047224 */ /* 0x000fe400078e000d */
[----:B------:R-:W-:Y:S01]  /*01a0*/  IMAD.MOV.U32 R5, RZ, RZ, R14 ;  /* 0x000000ffff057224 */ /* 0x000fe200078e000e */
[----:B--2---:R-:W2:Y:S04]  /*01b0*/  LDG.E R8, desc[UR4][R6.64+-0x8] ;  /* 0xfffff80406087981 */ /* 0x004ea8000c1e1900 */
[----:B------:R-:W2:Y:S02]  /*01c0*/  LDG.E R9, desc[UR4][R4.64+-0x8] ;  /* 0xfffff80404097981 */ /* 0x000ea4000c1e1900 */
[----:B--2---:R-:W-:-:S02]  /*01d0*/  IMAD R13, R8, R9, RZ ;  /* 0x00000009080d7224 */ /* 0x004fc400078e02ff */
[----:B------:R-:W-:Y:S02]  /*01e0*/  IMAD.MOV.U32 R8, RZ, RZ, R12 ;  /* 0x000000ffff087224 */ /* 0x000fe400078e000c */
[----:B------:R-:W-:-:S05]  /*01f0*/  IMAD.MOV.U32 R9, RZ, RZ, R15 ;  /* 0x000000ffff097224 */ /* 0x000fca00078e000f */
[----:B------:R0:W-:Y:S04]  /*0200*/  STG.E desc[UR4][R8.64+-0x8], R13 ;  /* 0xfffff80d08007986 */ /* 0x0001e8000c101904 */
[----:B------:R-:W2:Y:S04]  /*0210*/  LDG.E R12, desc[UR4][R6.64+-0x4] ;  /* 0xfffffc04060c7981 */ /* 0x000ea8000c1e1900 */
[----:B------:R-:W2:Y:S02]  /*0220*/  LDG.E R15, desc[UR4][R4.64+-0x4] ;  /* 0xfffffc04040f7981 */ /* 0x000ea4000c1e1900 */
[----:B--2---:R-:W-:-:S05]  /*0230*/  IMAD R15, R12, R15, RZ ;  /* 0x0000000f0c0f7224 */ /* 0x004fca00078e02ff */
[----:B------:R1:W-:Y:S04]  /*0240*/  STG.E desc[UR4][R8.64+-0x4], R15 ;  /* 0xfffffc0f08007986 */ /* 0x0003e8000c101904 */
[----:B------:R-:W2:Y:S04]  /*0250*/  LDG.E R12, desc[UR4][R6.64] ;  /* 0x00000004060c7981 */ /* 0x000ea8000c1e1900 */
[----:B------:R-:W2:Y:S02]  /*0260*/  LDG.E R17, desc[UR4][R4.64] ;  /* 0x0000000404117981 */ /* 0x000ea4000c1e1900 */
[----:B--2---:R-:W-:-:S05]  /*0270*/  IMAD R17, R12, R17, RZ ;  /* 0x000000110c117224 */ /* 0x004fca00078e02ff */
[----:B------:R2:W-:Y:S04]  /*0280*/  STG.E desc[UR4][R8.64], R17 ;  /* 0x0000001108007986 */ /* 0x0005e8000c101904 */
[----:B------:R3:W4:Y:S04]  /*0290*/  LDG.E R12, desc[UR4][R6.64+0x4] ;  /* 0x00000404060c7981 */ /* 0x000728000c1e1900 */
[----:B------:R-:W4:Y:S01]  /*02a0*/  LDG.E R19, desc[UR4][R4.64+0x4] ;  /* 0x0000040404137981 */ /* 0x000f22000c1e1900 */
[----:B------:R-:W-:Y:S01]  /*02b0*/  VIADD R10, R10, 0x4 ;  /* 0x000000040a0a7836 */ /* 0x000fe20000000000 */
[----:B------:R-:W-:-:S02]  /*02c0*/  IADD3 R16, P3, PT, R6, 0x10, RZ ;  /* 0x0000001006107810 */ /* 0x000fc40007f7e0ff */
[----:B0-----:R-:W-:Y:S02]  /*02d0*/  IADD3 R13, P4, PT, R4, 0x10, RZ ;  /* 0x00000010040d7810 */ /* 0x001fe40007f9e0ff */
[----:B------:R-:W-:Y:S01]  /*02e0*/  ISETP.NE.AND P2, PT, R10, RZ, PT ;  /* 0x000000ff0a00720c */ /* 0x000fe20003f45270 */
[----:B---3--:R-:W-:Y:S02]  /*02f0*/  IMAD.X R7, RZ, RZ, R7, P3 ;  /* 0x000000ffff077224 */ /* 0x008fe400018e0607 */
[----:B------:R-:W-:Y:S02]  /*0300*/  IMAD.X R14, RZ, RZ, R5, P4 ;  /* 0x000000ffff0e7224 */ /* 0x000fe400020e0605 */
[----:B----4-:R-:W-:Y:S01]  /*0310*/  IMAD R19, R12, R19, RZ ;  /* 0x000000130c137224 */ /* 0x010fe200078e02ff */
[----:B------:R-:W-:-:S04]  /*0320*/  IADD3 R12, P5, PT, R8, 0x10, RZ ;  /* 0x00000010080c7810 */ /* 0x000fc80007fbe0ff */
[----:B------:R2:W-:Y:S01]  /*0330*/  STG.E desc[UR4][R8.64+0x4], R19 ;  /* 0x0000041308007986 */ /* 0x0005e2000c101904 */
[----:B-1----:R-:W-:Y:S02]  /*0340*/  IMAD.X R15, RZ, RZ, R9, P5 ;  /* 0x000000ffff0f7224 */ /* 0x002fe400028e0609 */
[----:B------:R-:W-:Y:S06]  /*0350*/  @P2 BRA `(.L_x_1) ;  /* 0xfffffffc00882947 */ /* 0x000fec000383ffff */
.L_x_0:
[----:B------:R-:W-:Y:S05]  /*0360*/  @!P1 BRA `(.L_x_2) ;  /* 0x0000000000889947 */ /* 0x000fea0003800000 */
[----:B------:R-:W0:Y:S01]  /*0370*/  LDCU.128 UR8, c[0x0][0x380] ;  /* 0x00007000ff0877ac */ /* 0x000e220008000c00 */
[C---:B------:R-:W-:Y:S01]  /*0380*/  IADD3 R6, P1, PT, R2.reuse, R11, RZ ;  /* 0x0000000b02067210 */ /* 0x040fe20007f3e0ff */
[----:B------:R-:W-:Y:S01]  /*0390*/  IMAD.SHL.U32 R4, R2, 0x4, RZ ;  /* 0x0000000402047824 */ /* 0x000fe200078e00ff */
[----:B------:R-:W-:Y:S01]  /*03a0*/  SHF.R.U32.HI R5, RZ, 0x1e, R2 ;  /* 0x0000001eff057819 */ /* 0x000fe20000011602 */
[----:B------:R-:W1:Y:S01]  /*03b0*/  LDCU.64 UR6, c[0x0][0x390] ;  /* 0x00007200ff0677ac */ /* 0x000e620008000a00 */
[----:B--2---:R-:W-:Y:S01]  /*03c0*/  SHF.L.U32 R8, R6, 0x2, RZ ;  /* 0x0000000206087819 */ /* 0x004fe200000006ff */
[----:B------:R-:W-:Y:S02]  /*03d0*/  IMAD.X R7, RZ, RZ, RZ, P1 ;  /* 0x000000ffff077224 */ /* 0x000fe400008e06ff */
[----:B------:R-:W-:-:S03]  /*03e0*/  IMAD.WIDE.U32 R4, R11, 0x4, R4 ;  /* 0x000000040b047825 */ /* 0x000fc600078e0004 */
[----:B------:R-:W-:Y:S01]  /*03f0*/  SHF.L.U64.HI R11, R6, 0x2, R7 ;  /* 0x00000002060b7819 */ /* 0x000fe20000010207 */
[----:B------:R-:W-:Y:S01]  /*0400*/  IMAD.MOV R3, RZ, RZ, -R3 ;  /* 0x000000ffff037224 */ /* 0x000fe200078e0a03 */
[C---:B0-----:R-:W-:Y:S02]  /*0410*/  IADD3 R6, P2, PT, R8.reuse, UR10, RZ ;  /* 0x0000000a08067c10 */ /* 0x041fe4000ff5e0ff */
[----:B------:R-:W-:Y:S02]  /*0420*/  IADD3 R8, P3, PT, R8, UR8, RZ ;  /* 0x0000000808087c10 */ /* 0x000fe4000ff7e0ff */
[----:B-1----:R-:W-:Y:S02]  /*0430*/  IADD3 R10, P1, PT, R4, UR6, RZ ;  /* 0x00000006040a7c10 */ /* 0x002fe4000ff3e0ff */
[C---:B------:R-:W-:Y:S02]  /*0440*/  IADD3.X R13, PT, PT, R11.reuse, UR11, RZ, P2, !PT ;  /* 0x0000000b0b0d7c10 */ /* 0x040fe400097fe4ff */
[----:B------:R-:W-:-:S02]  /*0450*/  IADD3.X R11, PT, PT, R11, UR9, RZ, P3, !PT ;  /* 0x000000090b0b7c10 */ /* 0x000fc40009ffe4ff */
[----:B------:R-:W-:-:S07]  /*0460*/  IADD3.X R15, PT, PT, R5, UR7, RZ, P1, !PT ;  /* 0x00000007050f7c10 */ /* 0x000fce0008ffe4ff */
.L_x_3:
[----:B0-----:R-:W-:Y:S02]  /*0470*/  IMAD.MOV.U32 R4, RZ, RZ, R8 ;  /* 0x000000ffff047224 */ /* 0x001fe400078e0008 */
[----:B------:R-:W-:Y:S02]  /*0480*/  IMAD.MOV.U32 R7, RZ, RZ, R13 ;  /* 0x000000ffff077224 */ /* 0x000fe400078e000d */
[----:B------:R-:W-:-:S04]  /*0490*/  IMAD.MOV.U32 R5, RZ, RZ, R11 ;  /* 0x000000ffff057224 */ /* 0x000fc800078e000b */
[----:B------:R-:W2:Y:S04]  /*04a0*/  LDG.E R7, desc[UR4][R6.64] ;  /* 0x0000000406077981 */ /* 0x000ea8000c1e1900 */
[----:B------:R0:W2:Y:S01]  /*04b0*/  LDG.E R4, desc[UR4][R4.64] ;  /* 0x0000000404047981 */ /* 0x0000a2000c1e1900 */
[----:B------:R-:W-:Y:S02]  /*04c0*/  VIADD R3, R3, 0x1 ;  /* 0x0000000103037836 */ /* 0x000fe40000000000 */
[----:B0-----:R-:W-:-:S03]  /*04d0*/  IMAD.MOV.U32 R5, RZ, RZ, R15 ;  /* 0x000000ffff057224 */ /* 0x001fc600078e000f */
[----:B------:R-:W-:Y:S02]  /*04e0*/  ISETP.NE.AND P1, PT, R3, RZ, PT ;  /* 0x000000ff0300720c */ /* 0x000fe40003f25270 */
[----:B------:R-:W-:Y:S02]  /*04f0*/  IADD3 R6, P3, PT, R6, 0x4, RZ ;  /* 0x0000000406067810 */ /* 0x000fe40007f7e0ff */
[----:B------:R-:W-:-:S03]  /*0500*/  IADD3 R8, P4, PT, R8, 0x4, RZ ;  /* 0x0000000408087810 */ /* 0x000fc60007f9e0ff */
[----:B------:R-:W-:Y:S02]  /*0510*/  IMAD.X R13, RZ, RZ, R13, P3 ;  /* 0x000000ffff0d7224 */ /* 0x000fe400018e060d */
[----:B------:R-:W-:Y:S02]  /*0520*/  IMAD.X R11, RZ, RZ, R11, P4 ;  /* 0x000000ffff0b7224 */ /* 0x000fe400020e060b */
[----:B--2---:R-:W-:Y:S02]  /*0530*/  IMAD R9, R4, R7, RZ ;  /* 0x0000000704097224 */ /* 0x004fe400078e02ff */
[----:B------:R-:W-:-:S05]  /*0540*/  IMAD.MOV.U32 R4, RZ, RZ, R10 ;  /* 0x000000ffff047224 */ /* 0x000fca00078e000a */
[----:B------:R0:W-:Y:S01]  /*0550*/  STG.E desc[UR4][R4.64], R9 ;  /* 0x0000000904007986 */ /* 0x0001e2000c101904 */
[----:B------:R-:W-:-:S04]  /*0560*/  IADD3 R10, P2, PT, R10, 0x4, RZ ;  /* 0x000000040a0a7810 */ /* 0x000fc80007f5e0ff */
[----:B------:R-:W-:Y:S01]  /*0570*/  IADD3.X R15, PT, PT, RZ, R15, RZ, P2, !PT ;  /* 0x0000000fff0f7210 */ /* 0x000fe200017fe4ff */
[----:B------:R-:W-:Y:S08]  /*0580*/  @P1 BRA `(.L_x_3) ;  /* 0xfffffffc00b81947 */ /* 0x000ff0000383ffff */
.L_x_2:
[----:B------:R-:W-:Y:S05]  /*0590*/  @!P0 EXIT ;  /* 0x000000000000894d */ /* 0x000fea0003800000 */
[----:B0-----:R-:W0:Y:S01]  /*05a0*/  LDC.64 R4, c[0x0][0x390] ;  /* 0x0000e400ff047b82 */ /* 0x001e220000000a00 */
[----:B--2---:R-:W1:Y:S01]  /*05b0*/  S2R R9, SR_TID.X ;  /* 0x0000000000097919 */ /* 0x004e620000002100 */
[----:B------:R-:W-:Y:S01]  /*05c0*/  IMAD.MOV.U32 R7, RZ, RZ, 0x1 ;  /* 0x00000001ff077424 */ /* 0x000fe200078e00ff */
[----:B0-----:R-:W-:-:S04]  /*05d0*/  LEA R4, P0, R2, R4, 0x2 ;  /* 0x0000000402047211 */ /* 0x001fc800078010ff */
[----:B------:R-:W-:-:S03]  /*05e0*/  LEA.HI.X R5, R2, R5, RZ, 0x2, P0 ;  /* 0x0000000502057211 */ /* 0x000fc600000f14ff */
[----:B-1----:R-:W-:-:S07]  /*05f0*/  IMAD.WIDE.U32 R2, R9, 0x4, R4 ;  /* 0x0000000409027825 */ /* 0x002fce00078e0004 */
.L_x_6:
[----:B------:R-:W-:Y:S01]  /*0600*/  VIADD R4, R7, 0xffffffff ;  /* 0xffffffff07047836 */ /* 0x000fe20000000000 */
[----:B------:R-:W-:Y:S04]  /*0610*/  BSSY.RECONVERGENT B0, `(.L_x_4) ;  /* 0x0000006000007945 */ /* 0x000fe80003800200 */
[----:B------:R-:W-:-:S13]  /*0620*/  LOP3.LUT P0, RZ, R4, R9, RZ, 0xc0, !PT ;  /* 0x0000000904ff7212 */ /* 0x000fda000780c0ff */
[----:B0-----:R-:W-:Y:S05]  /*0630*/  @P0 BRA `(.L_x_5) ;  /* 0x00000000000c0947 */ /* 0x001fea0003800000 */
[----:B------:R-:W-:-:S06]  /*0640*/  IMAD.WIDE R4, R7, 0x4, R2 ;  /* 0x0000000407047825 */ /* 0x000fcc00078e0202 */
[----:B------:R-:W2:Y:S04]  /*0650*/  LDG.E R5, desc[UR4][R4.64] ;  /* 0x0000000404057981 */ /* 0x000ea8000c1e1900 */
[----:B--2---:R0:W-:Y:S02]  /*0660*/  STG.E desc[UR4][R2.64], R5 ;  /* 0x0000000502007986 */ /* 0x0041e4000c101904 */
.L_x_5:
[----:B------:R-:W-:Y:S05]  /*0670*/  BSYNC.RECONVERGENT B0 ;  /* 0x0000000000007941 */ /* 0x000fea0003800200 */
.L_x_4:
[----:B------:R-:W-:-:S05]  /*0680*/  IMAD.SHL.U32 R7, R7, 0x2, RZ ;  /* 0x0000000207077824 */ /* 0x000fca00078e00ff */
[----:B------:R-:W-:-:S13]  /*0690*/  ISETP.GE.U32.AND P0, PT, R7, R0, PT ;  /* 0x000000000700720c */ /* 0x000fda0003f06070 */
[----:B------:R-:W-:Y:S05]  /*06a0*/  @!P0 BRA `(.L_x_6) ;  /* 0xfffffffc00d48947 */ /* 0x000fea000383ffff */
[----:B------:R-:W-:Y:S05]  /*06b0*/  EXIT ;  /* 0x000000000000794d */ /* 0x000fea0003800000 */
.L_x_7:
[----:B------:R-:W-:-:S00]  /*06c0*/  BRA `(.L_x_7) ;  /* 0xfffffffc00fc7947 */ /* 0x000fc0000383ffff */
[----:B------:R-:W-:-:S00]  /*06d0*/  NOP ;  /* 0x0000000000007918 */ /* 0x000fc00000000000 */
        /* <DEDUP_REMOVED lines=10> */
.L_x_8:


//--------------------- .nv.shared.reserved.0     --------------------------
	.section	.nv.shared.reserved.0,"aw",@nobits
	.weak		__nv_reservedSMEM_offset_0_alias
	.size		__nv_reservedSMEM_offset_0_alias, 0, 64
	.other		__nv_reservedSMEM_offset_0_alias,@"STO_CUDA_RESERVED_SHARED STV_DEFAULT"
__nv_reservedSMEM_offset_0_alias:
	.zero		0
	.zero		64


//--------------------- .nv.constant0._Z9dot_arrayPiS_S_ --------------------------
	.section	.nv.constant0._Z9dot_arrayPiS_S_,"a",@progbits
	.sectionflags	@""
	.align	4
.nv.constant0._Z9dot_arrayPiS_S_:
	.zero		920


//--------------------- SYMBOLS --------------------------

	.type		.nv.reservedSmem.offset0,@object
	.size		.nv.reservedSmem.offset0,0x4
